	.headerflags	@"EF_CUDA_TEXMODE_UNIFIED EF_CUDA_64BIT_ADDRESS EF_CUDA_ACCELERATORS EF_CUDA_SM90 EF_CUDA_VIRTUAL_SM(EF_CUDA_SM90)"
	.elftype	@"ET_EXEC"


//--------------------- .nv.info                  --------------------------
	.section	.nv.info,"",@"SHT_CUDA_INFO"
	.align	4


	//----- nvinfo : EIATTR_REGCOUNT
	.align		4
        /*0000*/ 	.byte	0x04, 0x2f
        /*0002*/ 	.short	(.L_1 - .L_0)
	.align		4
.L_0:
        /*0004*/ 	.word	index@(triton_poi_fused_mul_transpose_4)
        /*0008*/ 	.word	0x00000015


	//----- nvinfo : EIATTR_MIN_STACK_SIZE
	.align		4
.L_1:
        /*000c*/ 	.byte	0x04, 0x12
        /*000e*/ 	.short	(.L_3 - .L_2)
	.align		4
.L_2:
        /*0010*/ 	.word	index@(triton_poi_fused_mul_transpose_4)
        /*0014*/ 	.word	0x00000000


	//----- nvinfo : EIATTR_FRAME_SIZE
	.align		4
.L_3:
        /*0018*/ 	.byte	0x04, 0x11
        /*001a*/ 	.short	(.L_5 - .L_4)
	.align		4
.L_4:
        /*001c*/ 	.word	index@(triton_poi_fused_mul_transpose_4)
        /*0020*/ 	.word	0x00000000


	//----- nvinfo : EIATTR_MIN_STACK_SIZE
	.align		4
.L_5:
        /*0024*/ 	.byte	0x04, 0x12
        /*0026*/ 	.short	(.L_7 - .L_6)
	.align		4
.L_6:
        /*0028*/ 	.word	index@(triton_poi_fused_mul_transpose_4)
        /*002c*/ 	.word	0x00000000
.L_7:


//--------------------- .nv.info.triton_poi_fused_mul_transpose_4 --------------------------
	.section	.nv.info.triton_poi_fused_mul_transpose_4,"",@"SHT_CUDA_INFO"
	.sectionflags	@""
	.align	4


	//----- nvinfo : EIATTR_CUDA_API_VERSION
	.align		4
        /*0000*/ 	.byte	0x04, 0x37
        /*0002*/ 	.short	(.L_9 - .L_8)
.L_8:
        /*0004*/ 	.word	0x0000007c


	//----- nvinfo : EIATTR_KPARAM_INFO
	.align		4
.L_9:
        /*0008*/ 	.byte	0x04, 0x17
        /*000a*/ 	.short	(.L_11 - .L_10)
.L_10:
        /*000c*/ 	.word	0x00000000
        /*0010*/ 	.short	0x0005
        /*0012*/ 	.short	0x0024
        /*0014*/ 	.byte	0x00, 0xf0, 0x11, 0x00


	//----- nvinfo : EIATTR_KPARAM_INFO
	.align		4
.L_11:
        /*0018*/ 	.byte	0x04, 0x17
        /*001a*/ 	.short	(.L_13 - .L_12)
.L_12:
        /*001c*/ 	.word	0x00000000
        /*0020*/ 	.short	0x0004
        /*0022*/ 	.short	0x0020
        /*0024*/ 	.byte	0x00, 0xf0, 0x11, 0x00


	//----- nvinfo : EIATTR_KPARAM_INFO
	.align		4
.L_13:
        /*0028*/ 	.byte	0x04, 0x17
        /*002a*/ 	.short	(.L_15 - .L_14)
.L_14:
        /*002c*/ 	.word	0x00000000
        /*0030*/ 	.short	0x0003
        /*0032*/ 	.short	0x0018
        /*0034*/ 	.byte	0x00, 0xf4, 0x21, 0x00


	//----- nvinfo : EIATTR_KPARAM_INFO
	.align		4
.L_15:
        /*0038*/ 	.byte	0x04, 0x17
        /*003a*/ 	.short	(.L_17 - .L_16)
.L_16:
        /*003c*/ 	.word	0x00000000
        /*0040*/ 	.short	0x0002
        /*0042*/ 	.short	0x0010
        /*0044*/ 	.byte	0x00, 0xf4, 0x21, 0x00


	//----- nvinfo : EIATTR_KPARAM_INFO
	.align		4
.L_17:
        /*0048*/ 	.byte	0x04, 0x17
        /*004a*/ 	.short	(.L_19 - .L_18)
.L_18:
        /*004c*/ 	.word	0x00000000
        /*0050*/ 	.short	0x0001
        /*0052*/ 	.short	0x0008
        /*0054*/ 	.byte	0x00, 0xf4, 0x21, 0x00


	//----- nvinfo : EIATTR_KPARAM_INFO
	.align		4
.L_19:
        /*0058*/ 	.byte	0x04, 0x17
        /*005a*/ 	.short	(.L_21 - .L_20)
.L_20:
        /*005c*/ 	.word	0x00000000
        /*0060*/ 	.short	0x0000
        /*0062*/ 	.short	0x0000
        /*0064*/ 	.byte	0x00, 0xf4, 0x21, 0x00


	//----- nvinfo : EIATTR_SPARSE_MMA_MASK
	.align		4
.L_21:
        /*0068*/ 	.byte	0x03, 0x50
        /*006a*/ 	.short	0x0000


	//----- nvinfo : EIATTR_MAXREG_COUNT
	.align		4
        /*006c*/ 	.byte	0x03, 0x1b
        /*006e*/ 	.short	0x00ff


	//----- nvinfo : EIATTR_EXIT_INSTR_OFFSETS
	.align		4
        /*0070*/ 	.byte	0x04, 0x1c
        /*0072*/ 	.short	(.L_23 - .L_22)


	//   ....[0]....
.L_22:
        /*0074*/ 	.word	0x000003d0


	//   ....[1]....
        /*0078*/ 	.word	0x000003f0


	//----- nvinfo : EIATTR_REQNTID
	.align		4
.L_23:
        /*007c*/ 	.byte	0x04, 0x10
        /*007e*/ 	.short	(.L_25 - .L_24)
.L_24:
        /*0080*/ 	.word	0x00000080
        /*0084*/ 	.word	0x00000001
        /*0088*/ 	.word	0x00000001


	//----- nvinfo : EIATTR_CBANK_PARAM_SIZE
	.align		4
.L_25:
        /*008c*/ 	.byte	0x03, 0x19
        /*008e*/ 	.short	0x0028


	//----- nvinfo : EIATTR_PARAM_CBANK
	.align		4
        /*0090*/ 	.byte	0x04, 0x0a
        /*0092*/ 	.short	(.L_27 - .L_26)
	.align		4
.L_26:
        /*0094*/ 	.word	index@(.nv.constant0.triton_poi_fused_mul_transpose_4)
        /*0098*/ 	.short	0x0210
        /*009a*/ 	.short	0x0028


	//----- nvinfo : EIATTR_SW_WAR
	.align		4
.L_27:
        /*009c*/ 	.byte	0x04, 0x36
        /*009e*/ 	.short	(.L_29 - .L_28)
.L_28:
        /*00a0*/ 	.word	0x00000008
.L_29:


//--------------------- .nv.callgraph             --------------------------
	.section	.nv.callgraph,"",@"SHT_CUDA_CALLGRAPH"
	.align	4
	.sectionentsize	8
	.align		4
        /*0000*/ 	.word	0x00000000
	.align		4
        /*0004*/ 	.word	0xffffffff
	.align		4
        /*0008*/ 	.word	0x00000000
	.align		4
        /*000c*/ 	.word	0xfffffffe
	.align		4
        /*0010*/ 	.word	0x00000000
	.align		4
        /*0014*/ 	.word	0xfffffffd
	.align		4
        /*0018*/ 	.word	0x00000000
	.align		4
        /*001c*/ 	.word	0xfffffffc


//--------------------- .text.triton_poi_fused_mul_transpose_4 --------------------------
	.section	.text.triton_poi_fused_mul_transpose_4,"ax",@progbits
	.sectionflags	@"SHF_BARRIERS=1"
	.align	128
        .global         triton_poi_fused_mul_transpose_4
        .type           triton_poi_fused_mul_transpose_4,@function
        .size           triton_poi_fused_mul_transpose_4,(.L_x_1 - triton_poi_fused_mul_transpose_4)
        .other          triton_poi_fused_mul_transpose_4,@"STO_CUDA_ENTRY STV_DEFAULT"
triton_poi_fused_mul_transpose_4:
.text.triton_poi_fused_mul_transpose_4:
[----:B------:R-:W0:Y:S02]  /*0000*/  LDC R1, c[0x0][0x28] ;  /* 0x00000a00ff017b82 */ /* 0x000e240000000800 */
[----:B------:R-:W1:Y:S01]  /*0010*/  S2R R6, SR_CTAID.Y ;  /* 0x0000000000067919 */ /* 0x000e620000002600 */
[----:B------:R-:W2:Y:S01]  /*0020*/  LDC.64 R4, c[0x0][0x218] ;  /* 0x00008600ff047b82 */ /* 0x000ea20000000a00 */
[----:B------:R-:W-:Y:S01]  /*0030*/  ULDC.64 UR6, c[0x0][0x208] ;  /* 0x0000820000067ab9 */ /* 0x000fe20000000a00 */
[----:B------:R-:W3:Y:S01]  /*0040*/  S2R R10, SR_TID.X ;  /* 0x00000000000a7919 */ /* 0x000ee20000002100 */
[----:B------:R-:W4:Y:S05]  /*0050*/  S2R R8, SR_CTAID.X ;  /* 0x0000000000087919 */ /* 0x000f2a0000002500 */
[----:B------:R-:W5:Y:S01]  /*0060*/  LDC.64 R2, c[0x0][0x210] ;  /* 0x00008400ff027b82 */ /* 0x000f620000000a00 */
[----:B-1----:R-:W-:-:S02]  /*0070*/  IMAD.SHL.U32 R6, R6, 0x40, RZ ;  /* 0x0000004006067824 */ /* 0x002fc400078e00ff */
[----:B---3--:R-:W-:Y:S01]  /*0080*/  IMAD.SHL.U32 R9, R10, 0x2, RZ ;  /* 0x000000020a097824 */ /* 0x008fe200078e00ff */
[----:B------:R-:W-:Y:S01]  /*0090*/  SHF.R.U32.HI R11, RZ, 0x5, R10 ;  /* 0x00000005ff0b7819 */ /* 0x000fe2000001160a */
[----:B----4-:R-:W-:-:S03]  /*00a0*/  IMAD.SHL.U32 R8, R8, 0x4, RZ ;  /* 0x0000000408087824 */ /* 0x010fc600078e00ff */
[----:B------:R-:W-:Y:S02]  /*00b0*/  LOP3.LUT R0, R6, 0x3e, R9, 0xf8, !PT ;  /* 0x0000003e06007812 */ /* 0x000fe400078ef809 */
[----:B------:R-:W-:Y:S02]  /*00c0*/  SGXT.U32 R11, R11, 0x2 ;  /* 0x000000020b0b781a */ /* 0x000fe40000000000 */
[----:B------:R-:W-:Y:S02]  /*00d0*/  SHF.R.S32.HI R7, RZ, 0x1f, R0 ;  /* 0x0000001fff077819 */ /* 0x000fe40000011400 */
[----:B------:R-:W-:Y:S02]  /*00e0*/  ISETP.GE.AND P1, PT, R0, 0x40, PT ;  /* 0x000000400000780c */ /* 0x000fe40003f26270 */
[----:B------:R-:W-:Y:S02]  /*00f0*/  LEA.HI R12, R7, R0, RZ, 0x2 ;  /* 0x00000000070c7211 */ /* 0x000fe400078f10ff */
[----:B------:R-:W-:-:S02]  /*0100*/  LOP3.LUT R7, R8, R11, RZ, 0xfc, !PT ;  /* 0x0000000b08077212 */ /* 0x000fc400078efcff */
[----:B------:R-:W-:Y:S02]  /*0110*/  LOP3.LUT R13, R12, 0xfffffffc, RZ, 0xc0, !PT ;  /* 0xfffffffc0c0d7812 */ /* 0x000fe400078ec0ff */
[----:B------:R-:W-:Y:S02]  /*0120*/  SHF.R.S32.HI R12, RZ, 0x2, R12 ;  /* 0x00000002ff0c7819 */ /* 0x000fe4000001140c */
[----:B------:R-:W-:Y:S01]  /*0130*/  ISETP.GE.AND P0, PT, R7, 0x4, PT ;  /* 0x000000040700780c */ /* 0x000fe20003f06270 */
[----:B------:R-:W-:-:S03]  /*0140*/  IMAD.IADD R13, R0, 0x1, -R13 ;  /* 0x00000001000d7824 */ /* 0x000fc600078e0a0d */
[----:B------:R-:W-:Y:S01]  /*0150*/  ISETP.LT.AND P0, PT, R0, 0x40, !P0 ;  /* 0x000000400000780c */ /* 0x000fe20004701270 */
[----:B------:R-:W-:Y:S02]  /*0160*/  IMAD R12, R12, 0xc, R13 ;  /* 0x0000000c0c0c7824 */ /* 0x000fe400078e020d */
[----:B--2---:R-:W-:Y:S01]  /*0170*/  IMAD.WIDE R14, R13, 0x4, R4 ;  /* 0x000000040d0e7825 */ /* 0x004fe200078e0204 */
[----:B------:R-:W-:-:S03]  /*0180*/  CS2R R4, SRZ ;  /* 0x0000000000047805 */ /* 0x000fc6000001ff00 */
[----:B------:R-:W-:-:S03]  /*0190*/  IMAD R17, R7, 0xc0, R12 ;  /* 0x000000c007117824 */ /* 0x000fc600078e020c */
[----:B------:R-:W2:Y:S01]  /*01a0*/  @!P1 LDG.E.EL.64 R4, desc[UR6][R14.64] ;  /* 0x000000060e049981 */ /* 0x000ea2000c2e1b00 */
[----:B-----5:R-:W-:Y:S01]  /*01b0*/  IMAD.WIDE R12, R17, 0x4, R2 ;  /* 0x00000004110c7825 */ /* 0x020fe200078e0202 */
[----:B------:R-:W-:-:S06]  /*01c0*/  CS2R R2, SRZ ;  /* 0x0000000000027805 */ /* 0x000fcc000001ff00 */
[----:B------:R1:W2:Y:S01]  /*01d0*/  @P0 LDG.E.EL.64 R2, desc[UR6][R12.64] ;  /* 0x000000060c020981 */ /* 0x0002a2000c2e1b00 */
[----:B------:R-:W3:Y:S01]  /*01e0*/  S2UR UR5, SR_CgaCtaId ;  /* 0x00000000000579c3 */ /* 0x000ee20000008800 */
[----:B------:R-:W-:Y:S01]  /*01f0*/  IMAD.SHL.U32 R16, R10, 0x8, RZ ;  /* 0x000000080a107824 */ /* 0x000fe200078e00ff */
[----:B------:R-:W-:-:S04]  /*0200*/  UMOV UR4, 0x400 ;  /* 0x0000040000047882 */ /* 0x000fc80000000000 */
[----:B------:R-:W-:Y:S02]  /*0210*/  LOP3.LUT R17, R16, 0xf8, RZ, 0xc0, !PT ;  /* 0x000000f810117812 */ /* 0x000fe400078ec0ff */
[----:B------:R-:W-:Y:S01]  /*0220*/  LOP3.LUT R11, R11, 0xf8, R16, 0xf8, !PT ;  /* 0x000000f80b0b7812 */ /* 0x000fe200078ef810 */
[----:B-1----:R-:W1:Y:S01]  /*0230*/  LDC.64 R12, c[0x0][0x220] ;  /* 0x00008800ff0c7b82 */ /* 0x002e620000000a00 */
[----:B---3--:R-:W-:-:S06]  /*0240*/  UPRMT UR4, UR5, 0x654, UR4 ;  /* 0x0000065405047896 */ /* 0x008fcc0008000004 */
[----:B------:R-:W-:-:S04]  /*0250*/  VIADD R18, R17, UR4 ;  /* 0x0000000411127c36 */ /* 0x000fc80008000000 */
[----:B------:R-:W-:Y:S01]  /*0260*/  IMAD R18, R11, 0x4, R18 ;  /* 0x000000040b127824 */ /* 0x000fe200078e0212 */
[----:B------:R-:W-:Y:S02]  /*0270*/  LOP3.LUT R16, R16, 0x3f8, RZ, 0xc0, !PT ;  /* 0x000003f810107812 */ /* 0x000fe400078ec0ff */
[----:B------:R-:W-:-:S04]  /*0280*/  LOP3.LUT R11, R9, 0xfc, RZ, 0xc0, !PT ;  /* 0x000000fc090b7812 */ /* 0x000fc800078ec0ff */
[----:B------:R-:W-:Y:S02]  /*0290*/  IADD3 R16, R16, UR4, R11 ;  /* 0x0000000410107c10 */ /* 0x000fe4000fffe00b */
[----:B------:R-:W-:Y:S02]  /*02a0*/  SHF.R.U32.HI R15, RZ, 0x1, R10 ;  /* 0x00000001ff0f7819 */ /* 0x000fe4000001160a */
[----:B------:R-:W3:Y:S01]  /*02b0*/  LDC.64 R10, c[0x0][0x228] ;  /* 0x00008a00ff0a7b82 */ /* 0x000ee20000000a00 */
[----:B------:R-:W-:Y:S02]  /*02c0*/  LOP3.LUT R8, R8, 0x2, R9, 0xf8, !PT ;  /* 0x0000000208087812 */ /* 0x000fe400078ef809 */
[----:B------:R-:W-:Y:S02]  /*02d0*/  SGXT.U32 R15, R15, 0x6 ;  /* 0x000000060f0f781a */ /* 0x000fe40000000000 */
[----:B------:R-:W-:Y:S02]  /*02e0*/  ISETP.GE.AND P1, PT, R8, 0x4, PT ;  /* 0x000000040800780c */ /* 0x000fe40003f26270 */
[----:B------:R-:W-:-:S04]  /*02f0*/  LOP3.LUT R15, R6, R15, RZ, 0xfc, !PT ;  /* 0x0000000f060f7212 */ /* 0x000fc800078efcff */
[C---:B------:R-:W-:Y:S01]  /*0300*/  ISETP.LT.AND P1, PT, R15.reuse, 0x40, !P1 ;  /* 0x000000400f00780c */ /* 0x040fe20004f21270 */
[----:B------:R-:W-:-:S04]  /*0310*/  IMAD R15, R15, 0x4, R8 ;  /* 0x000000040f0f7824 */ /* 0x000fc800078e0208 */
[----:B-1----:R-:W-:-:S04]  /*0320*/  IMAD.WIDE R12, R15, 0x4, R12 ;  /* 0x000000040f0c7825 */ /* 0x002fc800078e020c */
[----:B------:R-:W-:-:S04]  /*0330*/  IMAD R7, R7, 0x40, R0 ;  /* 0x0000004007077824 */ /* 0x000fc800078e0200 */
[----:B---3--:R-:W-:-:S04]  /*0340*/  IMAD.WIDE R10, R7, 0x4, R10 ;  /* 0x00000004070a7825 */ /* 0x008fc800078e020a */
[----:B--2---:R-:W-:Y:S01]  /*0350*/  FADD R2, R4, R2 ;  /* 0x0000000204027221 */ /* 0x004fe20000000000 */
[----:B------:R-:W-:-:S04]  /*0360*/  FADD R3, R5, R3 ;  /* 0x0000000305037221 */ /* 0x000fc80000000000 */
[----:B------:R-:W-:Y:S04]  /*0370*/  STS [R18], R2 ;  /* 0x0000000212007388 */ /* 0x000fe80000000800 */
[----:B------:R-:W-:Y:S01]  /*0380*/  STS [R18+0x14], R3 ;  /* 0x0000140312007388 */ /* 0x000fe20000000800 */
[----:B------:R-:W-:Y:S06]  /*0390*/  BAR.SYNC.DEFER_BLOCKING 0x0 ;  /* 0x0000000000007b1d */ /* 0x000fec0000010000 */
[----:B------:R-:W-:Y:S04]  /*03a0*/  LDS R4, [R16] ;  /* 0x0000000010047984 */ /* 0x000fe80000000800 */
[----:B------:R-:W1:Y:S04]  /*03b0*/  LDS R5, [R16+0x4] ;  /* 0x0000040010057984 */ /* 0x000e680000000800 */
[----:B-1----:R1:W-:Y:S01]  /*03c0*/  @P1 STG.E.64 desc[UR6][R12.64], R4 ;  /* 0x000000040c001986 */ /* 0x0023e2000c101b06 */
[----:B------:R-:W-:Y:S05]  /*03d0*/  @!P0 EXIT ;  /* 0x000000000000894d */ /* 0x000fea0003800000 */
[----:B------:R-:W-:Y:S01]  /*03e0*/  STG.E.64 desc[UR6][R10.64], R2 ;  /* 0x000000020a007986 */ /* 0x000fe2000c101b06 */
[----:B------:R-:W-:Y:S05]  /*03f0*/  EXIT ;  /* 0x000000000000794d */ /* 0x000fea0003800000 */
.L_x_0:
[----:B------:R-:W-:-:S00]  /*0400*/  BRA `(.L_x_0) ;  /* 0xfffffffc00fc7947 */ /* 0x000fc0000383ffff */
[----:B------:R-:W-:-:S00]  /*0410*/  NOP ;  /* 0x0000000000007918 */ /* 0x000fc00000000000 */
        /* <DEDUP_REMOVED lines=14> */
.L_x_1:


//--------------------- .nv.shared.triton_poi_fused_mul_transpose_4 --------------------------
	.section	.nv.shared.triton_poi_fused_mul_transpose_4,"aw",@nobits
	.sectionflags	@""
	.align	16
	.zero		1024


//--------------------- .nv.constant0.triton_poi_fused_mul_transpose_4 --------------------------
	.section	.nv.constant0.triton_poi_fused_mul_transpose_4,"a",@progbits
	.sectionflags	@""
	.align	4
.nv.constant0.triton_poi_fused_mul_transpose_4:
	.zero		568
